//
// Generated by NVIDIA NVVM Compiler
//
// Compiler Build ID: CL-36424714
// Cuda compilation tools, release 13.0, V13.0.88
// Based on NVVM 20.0.0
//

.version 9.0
.target sm_100
.address_size 64

	// .globl	_Z10gol_kernelPhS_jj

.visible .entry _Z10gol_kernelPhS_jj(
	.param .u64 .ptr .align 1 _Z10gol_kernelPhS_jj_param_0,
	.param .u64 .ptr .align 1 _Z10gol_kernelPhS_jj_param_1,
	.param .u32 _Z10gol_kernelPhS_jj_param_2,
	.param .u32 _Z10gol_kernelPhS_jj_param_3
)
{
	.reg .pred 	%p<11>;
	.reg .b16 	%rs<7>;
	.reg .b32 	%r<40>;
	.reg .b64 	%rd<50>;

	ld.param.u64 	%rd18, [_Z10gol_kernelPhS_jj_param_0];
	ld.param.u64 	%rd19, [_Z10gol_kernelPhS_jj_param_1];
	ld.param.u32 	%r8, [_Z10gol_kernelPhS_jj_param_2];
	ld.param.u32 	%r9, [_Z10gol_kernelPhS_jj_param_3];
	cvta.to.global.u64 	%rd1, %rd19;
	mov.u32 	%r10, %ctaid.x;
	mov.u32 	%r1, %ntid.x;
	mov.u32 	%r11, %tid.x;
	mad.lo.s32 	%r39, %r10, %r1, %r11;
	mul.lo.s32 	%r3, %r9, %r8;
	setp.ge.u32 	%p1, %r39, %r3;
	@%p1 bra 	$L__BB0_19;
	cvta.to.global.u64 	%rd2, %rd18;
	cvt.u64.u32 	%rd3, %r9;
	cvt.u64.u32 	%rd4, %r8;
	add.s64 	%rd5, %rd4, -1;
	mov.u32 	%r12, %nctaid.x;
	mul.lo.s32 	%r4, %r1, %r12;
$L__BB0_2:
	div.u32 	%r13, %r39, %r9;
	cvt.u64.u32 	%rd6, %r13;
	rem.u32 	%r14, %r39, %r8;
	cvt.u64.u32 	%rd7, %r14;
	add.s64 	%rd20, %rd3, %rd6;
	add.s64 	%rd8, %rd20, -1;
	and.b64  	%rd21, %rd8, -4294967296;
	setp.ne.s64 	%p2, %rd21, 0;
	@%p2 bra 	$L__BB0_4;
	cvt.u32.u64 	%r15, %rd3;
	cvt.u32.u64 	%r16, %rd8;
	rem.u32 	%r17, %r16, %r15;
	cvt.u64.u32 	%rd48, %r17;
	bra.uni 	$L__BB0_5;
$L__BB0_4:
	rem.u64 	%rd48, %rd8, %rd3;
$L__BB0_5:
	add.s64 	%rd12, %rd5, %rd7;
	and.b64  	%rd22, %rd12, -4294967296;
	setp.ne.s64 	%p3, %rd22, 0;
	@%p3 bra 	$L__BB0_7;
	cvt.u32.u64 	%r18, %rd4;
	cvt.u32.u64 	%r19, %rd12;
	rem.u32 	%r20, %r19, %r18;
	cvt.u64.u32 	%rd49, %r20;
	bra.uni 	$L__BB0_8;
$L__BB0_7:
	rem.u64 	%rd49, %rd12, %rd4;
$L__BB0_8:
	mul.lo.s64 	%rd23, %rd48, %rd4;
	mul.lo.s64 	%rd24, %rd6, %rd4;
	cvt.u32.u64 	%r21, %rd6;
	add.s32 	%r22, %r21, 1;
	rem.u32 	%r23, %r22, %r9;
	cvt.u64.u32 	%rd25, %r23;
	mul.lo.s64 	%rd26, %rd25, %rd4;
	add.s64 	%rd27, %rd7, 1;
	setp.eq.s64 	%p4, %rd27, %rd4;
	selp.b64 	%rd28, 0, %rd27, %p4;
	add.s64 	%rd29, %rd49, %rd23;
	add.s64 	%rd30, %rd2, %rd29;
	ld.global.u8 	%r24, [%rd30];
	add.s64 	%rd31, %rd23, %rd7;
	add.s64 	%rd32, %rd2, %rd31;
	ld.global.u8 	%r25, [%rd32];
	add.s32 	%r26, %r25, %r24;
	add.s64 	%rd33, %rd28, %rd23;
	add.s64 	%rd34, %rd2, %rd33;
	ld.global.u8 	%r27, [%rd34];
	add.s32 	%r28, %r26, %r27;
	add.s64 	%rd35, %rd49, %rd24;
	add.s64 	%rd36, %rd2, %rd35;
	ld.global.u8 	%r29, [%rd36];
	add.s32 	%r30, %r28, %r29;
	add.s64 	%rd37, %rd28, %rd24;
	add.s64 	%rd38, %rd2, %rd37;
	ld.global.u8 	%r31, [%rd38];
	add.s32 	%r32, %r30, %r31;
	add.s64 	%rd39, %rd26, %rd49;
	add.s64 	%rd40, %rd2, %rd39;
	ld.global.u8 	%r33, [%rd40];
	add.s32 	%r34, %r32, %r33;
	add.s64 	%rd41, %rd26, %rd7;
	add.s64 	%rd42, %rd2, %rd41;
	ld.global.u8 	%r35, [%rd42];
	add.s32 	%r36, %r34, %r35;
	add.s64 	%rd43, %rd28, %rd26;
	add.s64 	%rd44, %rd2, %rd43;
	ld.global.u8 	%r37, [%rd44];
	add.s32 	%r6, %r36, %r37;
	add.s64 	%rd16, %rd24, %rd7;
	add.s64 	%rd45, %rd2, %rd16;
	ld.global.u8 	%rs1, [%rd45];
	setp.eq.s16 	%p5, %rs1, 0;
	@%p5 bra 	$L__BB0_15;
	setp.gt.u32 	%p6, %r6, 1;
	add.s64 	%rd17, %rd1, %rd16;
	@%p6 bra 	$L__BB0_11;
	mov.b16 	%rs2, 0;
	st.global.u8 	[%rd17], %rs2;
$L__BB0_11:
	and.b32  	%r38, %r6, -2;
	setp.ne.s32 	%p7, %r38, 2;
	@%p7 bra 	$L__BB0_13;
	mov.b16 	%rs4, 1;
	st.global.u8 	[%rd17], %rs4;
	bra.uni 	$L__BB0_18;
$L__BB0_13:
	setp.lt.u32 	%p8, %r6, 4;
	@%p8 bra 	$L__BB0_18;
	mov.b16 	%rs3, 0;
	st.global.u8 	[%rd17], %rs3;
	bra.uni 	$L__BB0_18;
$L__BB0_15:
	setp.ne.s32 	%p9, %r6, 3;
	@%p9 bra 	$L__BB0_17;
	add.s64 	%rd47, %rd1, %rd16;
	mov.b16 	%rs6, 1;
	st.global.u8 	[%rd47], %rs6;
	bra.uni 	$L__BB0_18;
$L__BB0_17:
	add.s64 	%rd46, %rd1, %rd16;
	mov.b16 	%rs5, 0;
	st.global.u8 	[%rd46], %rs5;
$L__BB0_18:
	add.s32 	%r39, %r39, %r4;
	setp.lt.u32 	%p10, %r39, %r3;
	@%p10 bra 	$L__BB0_2;
$L__BB0_19:
	ret;

}


// ===== COMPILED SASS (sm_100) =====

	.target	sm_100

	.elftype	@"ET_EXEC"


//--------------------- .note.nv.tkinfo           --------------------------
	.section	.note.nv.tkinfo,"",@"SHT_NOTE"
	.sectionflags	@"SHF_NOTE_NV_TKINFO"
	.tkinfo
        /*0018*/ 	.word	0x00000002
        /*0030*/ 	.string	""
        /*0030*/ 	.string	"ptxas"
        /*0030*/ 	.string	"Cuda compilation tools, release 13.0, V13.0.88"
        /*0030*/ 	.string	"Build cuda_13.0.r13.0/compiler.36424714_0"
        /*0030*/ 	.string	"-arch sm_100 -m 64 "



//--------------------- .note.nv.cuinfo           --------------------------
	.section	.note.nv.cuinfo,"",@"SHT_NOTE"
	.sectionflags	@"SHF_NOTE_NV_CUINFO"
        /*0018*/ 	.short	0x0002
        /*001a*/ 	.short	0x0064
        /*001c*/ 	.short	0x0082
	.zero		2


//--------------------- .nv.info                  --------------------------
	.section	.nv.info,"",@"SHT_CUDA_INFO"
	.align	4


	//----- nvinfo : EIATTR_REGCOUNT
	.align		4
        /*0000*/ 	.byte	0x04, 0x2f
        /*0002*/ 	.short	(.L_1 - .L_0)
	.align		4
.L_0:
        /*0004*/ 	.word	index@(_Z10gol_kernelPhS_jj)
        /*0008*/ 	.word	0x00000020


	//----- nvinfo : EIATTR_FRAME_SIZE
	.align		4
.L_1:
        /*000c*/ 	.byte	0x04, 0x11
        /*000e*/ 	.short	(.L_3 - .L_2)
	.align		4
.L_2:
        /*0010*/ 	.word	index@($__internal_0_$__cuda_sm20_rem_u64)
        /*0014*/ 	.word	0x00000000


	//----- nvinfo : EIATTR_FRAME_SIZE
	.align		4
.L_3:
        /*0018*/ 	.byte	0x04, 0x11
        /*001a*/ 	.short	(.L_5 - .L_4)
	.align		4
.L_4:
        /*001c*/ 	.word	index@(_Z10gol_kernelPhS_jj)
        /*0020*/ 	.word	0x00000000


	//----- nvinfo : EIATTR_MIN_STACK_SIZE
	.align		4
.L_5:
        /*0024*/ 	.byte	0x04, 0x12
        /*0026*/ 	.short	(.L_7 - .L_6)
	.align		4
.L_6:
        /*0028*/ 	.word	index@(_Z10gol_kernelPhS_jj)
        /*002c*/ 	.word	0x00000000
.L_7:


//--------------------- .nv.compat                --------------------------
	.section	.nv.compat,"",@"SHT_CUDA_COMPAT_INFO"
	.align	4
        /*0000*/ 	.byte	0x02, 0x09, 0x00, 0x00, 0x02, 0x02, 0x01, 0x00, 0x02, 0x05, 0x05, 0x00, 0x03, 0x07, 0x01, 0x01
        /*0010*/ 	.byte	0x02, 0x03, 0x00, 0x00, 0x02, 0x06, 0x01, 0x00, 0x04, 0x0b, 0x08, 0x00, 0x09, 0x00, 0x00, 0x00
        /*0020*/ 	.byte	0x00, 0x00, 0x00, 0x00


//--------------------- .nv.info._Z10gol_kernelPhS_jj --------------------------
	.section	.nv.info._Z10gol_kernelPhS_jj,"",@"SHT_CUDA_INFO"
	.sectionflags	@""
	.align	4


	//----- nvinfo : EIATTR_CUDA_API_VERSION
	.align		4
        /*0000*/ 	.byte	0x04, 0x37
        /*0002*/ 	.short	(.L_9 - .L_8)
.L_8:
        /*0004*/ 	.word	0x00000082


	//----- nvinfo : EIATTR_KPARAM_INFO
	.align		4
.L_9:
        /*0008*/ 	.byte	0x04, 0x17
        /*000a*/ 	.short	(.L_11 - .L_10)
.L_10:
        /*000c*/ 	.word	0x00000000
        /*0010*/ 	.short	0x0003
        /*0012*/ 	.short	0x0014
        /*0014*/ 	.byte	0x00, 0xf0, 0x11, 0x00


	//----- nvinfo : EIATTR_KPARAM_INFO
	.align		4
.L_11:
        /*0018*/ 	.byte	0x04, 0x17
        /*001a*/ 	.short	(.L_13 - .L_12)
.L_12:
        /*001c*/ 	.word	0x00000000
        /*0020*/ 	.short	0x0002
        /*0022*/ 	.short	0x0010
        /*0024*/ 	.byte	0x00, 0xf0, 0x11, 0x00


	//----- nvinfo : EIATTR_KPARAM_INFO
	.align		4
.L_13:
        /*0028*/ 	.byte	0x04, 0x17
        /*002a*/ 	.short	(.L_15 - .L_14)
.L_14:
        /*002c*/ 	.word	0x00000000
        /*0030*/ 	.short	0x0001
        /*0032*/ 	.short	0x0008
        /*0034*/ 	.byte	0x00, 0xf5, 0x21, 0x00


	//----- nvinfo : EIATTR_KPARAM_INFO
	.align		4
.L_15:
        /*0038*/ 	.byte	0x04, 0x17
        /*003a*/ 	.short	(.L_17 - .L_16)
.L_16:
        /*003c*/ 	.word	0x00000000
        /*0040*/ 	.short	0x0000
        /*0042*/ 	.short	0x0000
        /*0044*/ 	.byte	0x00, 0xf5, 0x21, 0x00


	//----- nvinfo : EIATTR_SPARSE_MMA_MASK
	.align		4
.L_17:
        /*0048*/ 	.byte	0x03, 0x50
        /*004a*/ 	.short	0x0000


	//----- nvinfo : EIATTR_MAXREG_COUNT
	.align		4
        /*004c*/ 	.byte	0x03, 0x1b
        /*004e*/ 	.short	0x00ff


	//----- nvinfo : EIATTR_MERCURY_ISA_VERSION
	.align		4
        /*0050*/ 	.byte	0x03, 0x5f
        /*0052*/ 	.short	0x0101


	//----- nvinfo : EIATTR_VRC_CTA_INIT_COUNT
	.align		4
        /*0054*/ 	.byte	0x02, 0x4a
	.zero		1
	.zero		1


	//----- nvinfo : EIATTR_EXIT_INSTR_OFFSETS
	.align		4
        /*0058*/ 	.byte	0x04, 0x1c
        /*005a*/ 	.short	(.L_19 - .L_18)


	//   ....[0]....
.L_18:
        /*005c*/ 	.word	0x00000080


	//   ....[1]....
        /*0060*/ 	.word	0x00000ce0


	//----- nvinfo : EIATTR_CRS_STACK_SIZE
	.align		4
.L_19:
        /*0064*/ 	.byte	0x04, 0x1e
        /*0066*/ 	.short	(.L_21 - .L_20)
.L_20:
        /*0068*/ 	.word	0x00000000


	//----- nvinfo : EIATTR_CBANK_PARAM_SIZE
	.align		4
.L_21:
        /*006c*/ 	.byte	0x03, 0x19
        /*006e*/ 	.short	0x0018


	//----- nvinfo : EIATTR_PARAM_CBANK
	.align		4
        /*0070*/ 	.byte	0x04, 0x0a
        /*0072*/ 	.short	(.L_23 - .L_22)
	.align		4
.L_22:
        /*0074*/ 	.word	index@(.nv.constant0._Z10gol_kernelPhS_jj)
        /*0078*/ 	.short	0x0380
        /*007a*/ 	.short	0x0018


	//----- nvinfo : EIATTR_SW_WAR
	.align		4
.L_23:
        /*007c*/ 	.byte	0x04, 0x36
        /*007e*/ 	.short	(.L_25 - .L_24)
.L_24:
        /*0080*/ 	.word	0x00000008
.L_25:


//--------------------- .nv.callgraph             --------------------------
	.section	.nv.callgraph,"",@"SHT_CUDA_CALLGRAPH"
	.align	4
	.sectionentsize	8
	.align		4
        /*0000*/ 	.word	0x00000000
	.align		4
        /*0004*/ 	.word	0xffffffff
	.align		4
        /*0008*/ 	.word	0x00000000
	.align		4
        /*000c*/ 	.word	0xfffffffe
	.align		4
        /*0010*/ 	.word	0x00000000
	.align		4
        /*0014*/ 	.word	0xfffffffd
	.align		4
        /*0018*/ 	.word	0x00000000
	.align		4
        /*001c*/ 	.word	0xfffffffc


//--------------------- .text._Z10gol_kernelPhS_jj --------------------------
	.section	.text._Z10gol_kernelPhS_jj,"ax",@progbits
	.align	128
        .global         _Z10gol_kernelPhS_jj
        .type           _Z10gol_kernelPhS_jj,@function
        .size           _Z10gol_kernelPhS_jj,(.L_x_12 - _Z10gol_kernelPhS_jj)
        .other          _Z10gol_kernelPhS_jj,@"STO_CUDA_ENTRY STV_DEFAULT"
_Z10gol_kernelPhS_jj:
.text._Z10gol_kernelPhS_jj:
[----:B------:R-:W-:Y:S01]  /*0000*/  LDC R1, c[0x0][0x37c] ;  /* 0x0000df00ff017b82 */ /* 0x000fe20000000800 */
[----:B------:R-:W0:Y:S07]  /*0010*/  S2R R18, SR_TID.X ;  /* 0x0000000000127919 */ /* 0x000e2e0000002100 */
[----:B------:R-:W0:Y:S01]  /*0020*/  S2UR UR5, SR_CTAID.X ;  /* 0x00000000000579c3 */ /* 0x000e220000002500 */
[----:B------:R-:W1:Y:S07]  /*0030*/  LDCU.64 UR6, c[0x0][0x390] ;  /* 0x00007200ff0677ac */ /* 0x000e6e0008000a00 */
[----:B------:R-:W0:Y:S01]  /*0040*/  LDC R19, c[0x0][0x360] ;  /* 0x0000d800ff137b82 */ /* 0x000e220000000800 */
[----:B-1----:R-:W-:Y:S01]  /*0050*/  UIMAD UR4, UR7, UR6, URZ ;  /* 0x00000006070472a4 */ /* 0x002fe2000f8e02ff */
[----:B0-----:R-:W-:-:S05]  /*0060*/  IMAD R18, R19, UR5, R18 ;  /* 0x0000000513127c24 */ /* 0x001fca000f8e0212 */
[----:B------:R-:W-:-:S13]  /*0070*/  ISETP.GE.U32.AND P0, PT, R18, UR4, PT ;  /* 0x0000000412007c0c */ /* 0x000fda000bf06070 */
[----:B------:R-:W-:Y:S05]  /*0080*/  @P0 EXIT ;  /* 0x000000000000094d */ /* 0x000fea0003800000 */
[----:B------:R-:W0:Y:S01]  /*0090*/  LDC.64 R4, c[0x0][0x390] ;  /* 0x0000e400ff047b82 */ /* 0x000e220000000a00 */
[----:B------:R-:W1:Y:S01]  /*00a0*/  LDCU UR7, c[0x0][0x370] ;  /* 0x00006e00ff0777ac */ /* 0x000e620008000800 */
[----:B------:R-:W-:Y:S01]  /*00b0*/  BSSY.RECONVERGENT B0, `(.L_x_0) ;  /* 0x00000c2000007945 */ /* 0x000fe20003800200 */
[----:B------:R-:W-:Y:S01]  /*00c0*/  UIADD3 UR5, UP0, UPT, UR6, -0x1, URZ ;  /* 0xffffffff06057890 */ /* 0x000fe2000ff1e0ff */
[----:B------:R-:W2:Y:S01]  /*00d0*/  LDCU.64 UR8, c[0x0][0x358] ;  /* 0x00006b00ff0877ac */ /* 0x000ea20008000a00 */
[----:B------:R-:W3:Y:S01]  /*00e0*/  LDCU UR14, c[0x0][0x390] ;  /* 0x00007200ff0e77ac */ /* 0x000ee20008000800 */
[----:B------:R-:W4:Y:S01]  /*00f0*/  LDCU.64 UR16, c[0x0][0x390] ;  /* 0x00007200ff1077ac */ /* 0x000f220008000a00 */
[----:B-1----:R-:W-:Y:S01]  /*0100*/  IMAD R19, R19, UR7, RZ ;  /* 0x0000000713137c24 */ /* 0x002fe2000f8e02ff */
[----:B------:R-:W1:Y:S01]  /*0110*/  LDCU.64 UR12, c[0x0][0x388] ;  /* 0x00007100ff0c77ac */ /* 0x000e620008000a00 */
[----:B------:R-:W0:Y:S01]  /*0120*/  LDCU.64 UR10, c[0x0][0x380] ;  /* 0x00007000ff0a77ac */ /* 0x000e220008000a00 */
[----:B--2---:R-:W-:-:S12]  /*0130*/  UIADD3.X UR6, UPT, UPT, URZ, -0x1, URZ, UP0, !UPT ;  /* 0xffffffffff067890 */ /* 0x004fd800087fe4ff */
.L_x_10:
[----:B01----:R-:W0:Y:S01]  /*0140*/  I2F.U32.RP R0, R5 ;  /* 0x0000000500007306 */ /* 0x003e220000209000 */
[----:B------:R-:W-:Y:S01]  /*0150*/  ISETP.NE.U32.AND P3, PT, R4, RZ, PT ;  /* 0x000000ff0400720c */ /* 0x000fe20003f65070 */
[----:B------:R-:W-:Y:S06]  /*0160*/  BSSY.RECONVERGENT B1, `(.L_x_1) ;  /* 0x000003b000017945 */ /* 0x000fec0003800200 */
[----:B--2---:R-:W2:Y:S08]  /*0170*/  I2F.U32.RP R8, R4 ;  /* 0x0000000400087306 */ /* 0x004eb00000209000 */
[----:B0-----:R-:W0:Y:S08]  /*0180*/  MUFU.RCP R0, R0 ;  /* 0x0000000000007308 */ /* 0x001e300000001000 */
[----:B--2---:R-:W2:Y:S01]  /*0190*/  MUFU.RCP R8, R8 ;  /* 0x0000000800087308 */ /* 0x004ea20000001000 */
[----:B0-----:R-:W-:-:S07]  /*01a0*/  VIADD R6, R0, 0xffffffe ;  /* 0x0ffffffe00067836 */ /* 0x001fce0000000000 */
[----:B------:R0:W5:Y:S01]  /*01b0*/  F2I.FTZ.U32.TRUNC.NTZ R7, R6 ;  /* 0x0000000600077305 */ /* 0x000162000021f000 */
[----:B--2---:R-:W-:-:S07]  /*01c0*/  VIADD R2, R8, 0xffffffe ;  /* 0x0ffffffe08027836 */ /* 0x004fce0000000000 */
[----:B------:R2:W3:Y:S01]  /*01d0*/  F2I.FTZ.U32.TRUNC.NTZ R3, R2 ;  /* 0x0000000200037305 */ /* 0x0004e2000021f000 */
[----:B0-----:R-:W-:Y:S02]  /*01e0*/  IMAD.MOV.U32 R6, RZ, RZ, RZ ;  /* 0x000000ffff067224 */ /* 0x001fe400078e00ff */
[----:B-----5:R-:W-:Y:S02]  /*01f0*/  IMAD.MOV R10, RZ, RZ, -R7 ;  /* 0x000000ffff0a7224 */ /* 0x020fe400078e0a07 */
[----:B--2---:R-:W-:Y:S02]  /*0200*/  IMAD.MOV.U32 R2, RZ, RZ, RZ ;  /* 0x000000ffff027224 */ /* 0x004fe400078e00ff */
[-C--:B------:R-:W-:Y:S01]  /*0210*/  IMAD R9, R10, R5.reuse, RZ ;  /* 0x000000050a097224 */ /* 0x080fe200078e02ff */
[----:B------:R-:W-:-:S03]  /*0220*/  LOP3.LUT R10, RZ, R5, RZ, 0x33, !PT ;  /* 0x00000005ff0a7212 */ /* 0x000fc600078e33ff */
[----:B------:R-:W-:Y:S01]  /*0230*/  IMAD.HI.U32 R9, R7, R9, R6 ;  /* 0x0000000907097227 */ /* 0x000fe200078e0006 */
[----:B---3--:R-:W-:-:S05]  /*0240*/  IADD3 R7, PT, PT, RZ, -R3, RZ ;  /* 0x80000003ff077210 */ /* 0x008fca0007ffe0ff */
[----:B------:R-:W-:-:S04]  /*0250*/  IMAD.HI.U32 R17, R9, R18, RZ ;  /* 0x0000001209117227 */ /* 0x000fc800078e00ff */
[----:B------:R-:W-:Y:S02]  /*0260*/  IMAD.MOV R0, RZ, RZ, -R17 ;  /* 0x000000ffff007224 */ /* 0x000fe400078e0a11 */
[----:B------:R-:W-:Y:S02]  /*0270*/  IMAD R7, R7, R4, RZ ;  /* 0x0000000407077224 */ /* 0x000fe400078e02ff */
[----:B------:R-:W-:Y:S02]  /*0280*/  IMAD R0, R5, R0, R18 ;  /* 0x0000000005007224 */ /* 0x000fe400078e0212 */
[----:B------:R-:W-:-:S04]  /*0290*/  IMAD.HI.U32 R3, R3, R7, R2 ;  /* 0x0000000703037227 */ /* 0x000fc800078e0002 */
[----:B------:R-:W-:Y:S01]  /*02a0*/  HFMA2 R7, -RZ, RZ, 0, 0 ;  /* 0x00000000ff077431 */ /* 0x000fe200000001ff */
[----:B------:R-:W-:Y:S01]  /*02b0*/  ISETP.GE.U32.AND P0, PT, R0, R5, PT ;  /* 0x000000050000720c */ /* 0x000fe20003f06070 */
[----:B------:R-:W-:-:S04]  /*02c0*/  IMAD.HI.U32 R3, R3, R18, RZ ;  /* 0x0000001203037227 */ /* 0x000fc800078e00ff */
[----:B------:R-:W-:-:S04]  /*02d0*/  IMAD.MOV R3, RZ, RZ, -R3 ;  /* 0x000000ffff037224 */ /* 0x000fc800078e0a03 */
[----:B------:R-:W-:-:S04]  /*02e0*/  IMAD R6, R4, R3, R18 ;  /* 0x0000000304067224 */ /* 0x000fc800078e0212 */
[----:B------:R-:W-:Y:S01]  /*02f0*/  @P0 IMAD.IADD R0, R0, 0x1, -R5 ;  /* 0x0000000100000824 */ /* 0x000fe200078e0a05 */
[----:B------:R-:W-:Y:S01]  /*0300*/  @P0 IADD3 R17, PT, PT, R17, 0x1, RZ ;  /* 0x0000000111110810 */ /* 0x000fe20007ffe0ff */
[----:B------:R-:W-:Y:S01]  /*0310*/  IMAD.IADD R18, R19, 0x1, R18 ;  /* 0x0000000113127824 */ /* 0x000fe200078e0212 */
[----:B------:R-:W-:Y:S02]  /*0320*/  ISETP.GE.U32.AND P2, PT, R6, R4, PT ;  /* 0x000000040600720c */ /* 0x000fe40003f46070 */
[----:B------:R-:W-:Y:S02]  /*0330*/  ISETP.GE.U32.AND P1, PT, R0, R5, PT ;  /* 0x000000050000720c */ /* 0x000fe40003f26070 */
[----:B------:R-:W-:-:S09]  /*0340*/  ISETP.NE.U32.AND P0, PT, R5, RZ, PT ;  /* 0x000000ff0500720c */ /* 0x000fd20003f05070 */
[----:B------:R-:W-:Y:S02]  /*0350*/  @P2 IMAD.IADD R6, R6, 0x1, -R4 ;  /* 0x0000000106062824 */ /* 0x000fe400078e0a04 */
[----:B------:R-:W-:-:S03]  /*0360*/  @P1 VIADD R17, R17, 0x1 ;  /* 0x0000000111111836 */ /* 0x000fc60000000000 */
[----:B------:R-:W-:Y:S02]  /*0370*/  ISETP.GE.U32.AND P2, PT, R6, R4, PT ;  /* 0x000000040600720c */ /* 0x000fe40003f46070 */
[----:B------:R-:W-:-:S04]  /*0380*/  SEL R17, R10, R17, !P0 ;  /* 0x000000110a117207 */ /* 0x000fc80004000000 */
[----:B------:R-:W-:-:S04]  /*0390*/  IADD3 R2, P1, P4, R5, -0x1, R17 ;  /* 0xffffffff05027810 */ /* 0x000fc80007c3e011 */
[----:B------:R-:W-:Y:S02]  /*03a0*/  IADD3.X R12, PT, PT, RZ, -0x1, RZ, P1, P4 ;  /* 0xffffffffff0c7810 */ /* 0x000fe40000fe84ff */
[----:B------:R-:W-:Y:S01]  /*03b0*/  ISETP.GE.U32.AND P1, PT, R18, UR4, PT ;  /* 0x0000000412007c0c */ /* 0x000fe2000bf26070 */
[----:B------:R-:W-:Y:S01]  /*03c0*/  @P2 IMAD.IADD R6, R6, 0x1, -R4 ;  /* 0x0000000106062824 */ /* 0x000fe200078e0a04 */
[----:B------:R-:W-:Y:S02]  /*03d0*/  ISETP.NE.U32.AND P4, PT, R12, RZ, PT ;  /* 0x000000ff0c00720c */ /* 0x000fe40003f85070 */
[----:B------:R-:W-:-:S11]  /*03e0*/  @!P3 LOP3.LUT R6, RZ, R4, RZ, 0x33, !PT ;  /* 0x00000004ff06b212 */ /* 0x000fd600078e33ff */
[----:B------:R-:W-:Y:S05]  /*03f0*/  @P4 BRA `(.L_x_2) ;  /* 0x0000000000284947 */ /* 0x000fea0003800000 */
[----:B------:R-:W-:Y:S01]  /*0400*/  IMAD.HI.U32 R9, R9, R2, RZ ;  /* 0x0000000209097227 */ /* 0x000fe200078e00ff */
[----:B------:R-:W-:-:S03]  /*0410*/  MOV R11, RZ ;  /* 0x000000ff000b7202 */ /* 0x000fc60000000f00 */
[----:B------:R-:W-:-:S04]  /*0420*/  IMAD.MOV R0, RZ, RZ, -R9 ;  /* 0x000000ffff007224 */ /* 0x000fc800078e0a09 */
[----:B------:R-:W-:-:S05]  /*0430*/  IMAD R0, R5, R0, R2 ;  /* 0x0000000005007224 */ /* 0x000fca00078e0202 */
[----:B------:R-:W-:-:S13]  /*0440*/  ISETP.GE.U32.AND P2, PT, R0, R5, PT ;  /* 0x000000050000720c */ /* 0x000fda0003f46070 */
[----:B------:R-:W-:-:S05]  /*0450*/  @P2 IMAD.IADD R0, R0, 0x1, -R5 ;  /* 0x0000000100002824 */ /* 0x000fca00078e0a05 */
[----:B------:R-:W-:-:S13]  /*0460*/  ISETP.GE.U32.AND P2, PT, R0, R5, PT ;  /* 0x000000050000720c */ /* 0x000fda0003f46070 */
[----:B------:R-:W-:-:S05]  /*0470*/  @P2 IMAD.IADD R0, R0, 0x1, -R5 ;  /* 0x0000000100002824 */ /* 0x000fca00078e0a05 */
[----:B------:R-:W-:Y:S01]  /*0480*/  SEL R10, R10, R0, !P0 ;  /* 0x000000000a0a7207 */ /* 0x000fe20004000000 */
[----:B------:R-:W-:Y:S06]  /*0490*/  BRA `(.L_x_3) ;  /* 0x00000000001c7947 */ /* 0x000fec0003800000 */
.L_x_2:
[----:B------:R-:W0:Y:S01]  /*04a0*/  LDCU UR7, c[0x0][0x394] ;  /* 0x00007280ff0777ac */ /* 0x000e220008000800 */
[----:B------:R-:W-:Y:S01]  /*04b0*/  IMAD.MOV.U32 R9, RZ, RZ, R2 ;  /* 0x000000ffff097224 */ /* 0x000fe200078e0002 */
[----:B------:R-:W-:Y:S01]  /*04c0*/  MOV R8, 0x4f0 ;  /* 0x000004f000087802 */ /* 0x000fe20000000f00 */
[----:B0-----:R-:W-:-:S07]  /*04d0*/  IMAD.U32 R0, RZ, RZ, UR7 ;  /* 0x00000007ff007e24 */ /* 0x001fce000f8e00ff */
[----:B-1--4-:R-:W-:Y:S05]  /*04e0*/  CALL.REL.NOINC `($__internal_0_$__cuda_sm20_rem_u64) ;  /* 0x0000000800007944 */ /* 0x012fea0003c00000 */
[----:B------:R-:W-:Y:S01]  /*04f0*/  IMAD.MOV.U32 R10, RZ, RZ, R12 ;  /* 0x000000ffff0a7224 */ /* 0x000fe200078e000c */
[----:B------:R-:W-:-:S07]  /*0500*/  MOV R11, R13 ;  /* 0x0000000d000b7202 */ /* 0x000fce0000000f00 */
.L_x_3:
[----:B-1--4-:R-:W-:Y:S05]  /*0510*/  BSYNC.RECONVERGENT B1 ;  /* 0x0000000000017941 */ /* 0x012fea0003800200 */
.L_x_1:
[----:B------:R-:W-:Y:S01]  /*0520*/  IADD3 R9, P0, PT, R6, UR5, RZ ;  /* 0x0000000506097c10 */ /* 0x000fe2000ff1e0ff */
[----:B------:R-:W-:Y:S04]  /*0530*/  BSSY.RECONVERGENT B1, `(.L_x_4) ;  /* 0x000001b000017945 */ /* 0x000fe80003800200 */
[----:B------:R-:W-:-:S05]  /*0540*/  IMAD.X R12, RZ, RZ, UR6, P0 ;  /* 0x00000006ff0c7e24 */ /* 0x000fca00080e06ff */
[----:B------:R-:W-:-:S13]  /*0550*/  ISETP.NE.U32.AND P0, PT, R12, RZ, PT ;  /* 0x000000ff0c00720c */ /* 0x000fda0003f05070 */
[----:B------:R-:W-:Y:S05]  /*0560*/  @P0 BRA `(.L_x_5) ;  /* 0x00000000004c0947 */ /* 0x000fea0003800000 */
[----:B------:R-:W0:Y:S01]  /*0570*/  I2F.U32.RP R7, UR14 ;  /* 0x0000000e00077d06 */ /* 0x000e220008209000 */
[----:B------:R-:W-:-:S07]  /*0580*/  ISETP.NE.U32.AND P2, PT, RZ, UR14, PT ;  /* 0x0000000eff007c0c */ /* 0x000fce000bf45070 */
[----:B0-----:R-:W0:Y:S02]  /*0590*/  MUFU.RCP R7, R7 ;  /* 0x0000000700077308 */ /* 0x001e240000001000 */
[----:B0-----:R-:W-:-:S06]  /*05a0*/  VIADD R2, R7, 0xffffffe ;  /* 0x0ffffffe07027836 */ /* 0x001fcc0000000000 */
[----:B------:R0:W1:Y:S02]  /*05b0*/  F2I.FTZ.U32.TRUNC.NTZ R3, R2 ;  /* 0x0000000200037305 */ /* 0x000064000021f000 */
[----:B0-----:R-:W-:Y:S02]  /*05c0*/  HFMA2 R2, -RZ, RZ, 0, 0 ;  /* 0x00000000ff027431 */ /* 0x001fe400000001ff */
[----:B-1----:R-:W-:-:S04]  /*05d0*/  IMAD.MOV R13, RZ, RZ, -R3 ;  /* 0x000000ffff0d7224 */ /* 0x002fc800078e0a03 */
[----:B------:R-:W-:-:S04]  /*05e0*/  IMAD R13, R13, UR14, RZ ;  /* 0x0000000e0d0d7c24 */ /* 0x000fc8000f8e02ff */
[----:B------:R-:W-:Y:S01]  /*05f0*/  IMAD.HI.U32 R0, R3, R13, R2 ;  /* 0x0000000d03007227 */ /* 0x000fe200078e0002 */
[----:B------:R-:W-:-:S05]  /*0600*/  MOV R13, RZ ;  /* 0x000000ff000d7202 */ /* 0x000fca0000000f00 */
[----:B------:R-:W-:-:S04]  /*0610*/  IMAD.HI.U32 R0, R0, R9, RZ ;  /* 0x0000000900007227 */ /* 0x000fc800078e00ff */
[----:B------:R-:W-:-:S04]  /*0620*/  IMAD.MOV R0, RZ, RZ, -R0 ;  /* 0x000000ffff007224 */ /* 0x000fc800078e0a00 */
[----:B------:R-:W-:-:S05]  /*0630*/  IMAD R12, R0, UR14, R9 ;  /* 0x0000000e000c7c24 */ /* 0x000fca000f8e0209 */
[----:B------:R-:W-:-:S13]  /*0640*/  ISETP.GE.U32.AND P0, PT, R12, UR14, PT ;  /* 0x0000000e0c007c0c */ /* 0x000fda000bf06070 */
[----:B------:R-:W-:-:S05]  /*0650*/  @P0 VIADD R12, R12, -UR14 ;  /* 0x8000000e0c0c0c36 */ /* 0x000fca0008000000 */
[----:B------:R-:W-:-:S13]  /*0660*/  ISETP.GE.U32.AND P0, PT, R12, UR14, PT ;  /* 0x0000000e0c007c0c */ /* 0x000fda000bf06070 */
[----:B------:R-:W-:Y:S01]  /*0670*/  @P0 VIADD R12, R12, -UR14 ;  /* 0x8000000e0c0c0c36 */ /* 0x000fe20008000000 */
[----:B------:R-:W-:Y:S01]  /*0680*/  @!P2 LOP3.LUT R12, RZ, UR14, RZ, 0x33, !PT ;  /* 0x0000000eff0cac12 */ /* 0x000fe2000f8e33ff */
[----:B------:R-:W-:Y:S06]  /*0690*/  BRA `(.L_x_6) ;  /* 0x0000000000107947 */ /* 0x000fec0003800000 */
.L_x_5:
[----:B------:R-:W0:Y:S01]  /*06a0*/  LDCU UR7, c[0x0][0x390] ;  /* 0x00007200ff0777ac */ /* 0x000e220008000800 */
[----:B------:R-:W-:Y:S01]  /*06b0*/  MOV R8, 0x6e0 ;  /* 0x000006e000087802 */ /* 0x000fe20000000f00 */
[----:B0-----:R-:W-:-:S07]  /*06c0*/  IMAD.U32 R0, RZ, RZ, UR7 ;  /* 0x00000007ff007e24 */ /* 0x001fce000f8e00ff */
[----:B------:R-:W-:Y:S05]  /*06d0*/  CALL.REL.NOINC `($__internal_0_$__cuda_sm20_rem_u64) ;  /* 0x0000000400847944 */ /* 0x000fea0003c00000 */
.L_x_6:
[----:B------:R-:W-:Y:S05]  /*06e0*/  BSYNC.RECONVERGENT B1 ;  /* 0x0000000000017941 */ /* 0x000fea0003800200 */
.L_x_4:
[----:B------:R-:W0:Y:S01]  /*06f0*/  I2F.U32.RP R7, UR17 ;  /* 0x0000001100077d06 */ /* 0x000e220008209000 */
[----:B------:R-:W-:Y:S02]  /*0700*/  VIADD R23, R17, 0x1 ;  /* 0x0000000111177836 */ /* 0x000fe40000000000 */
[----:B------:R-:W-:Y:S02]  /*0710*/  IMAD R15, R11, UR16, RZ ;  /* 0x000000100b0f7c24 */ /* 0x000fe4000f8e02ff */
[----:B------:R-:W-:-:S03]  /*0720*/  IMAD.MOV.U32 R21, RZ, RZ, RZ ;  /* 0x000000ffff157224 */ /* 0x000fc600078e00ff */
[----:B0-----:R-:W0:Y:S02]  /*0730*/  MUFU.RCP R7, R7 ;  /* 0x0000000700077308 */ /* 0x001e240000001000 */
[----:B0-----:R-:W-:Y:S02]  /*0740*/  VIADD R2, R7, 0xffffffe ;  /* 0x0ffffffe07027836 */ /* 0x001fe40000000000 */
[----:B------:R-:W-:-:S04]  /*0750*/  IMAD.MOV.U32 R7, RZ, RZ, RZ ;  /* 0x000000ffff077224 */ /* 0x000fc800078e00ff */
[----:B------:R0:W1:Y:S02]  /*0760*/  F2I.FTZ.U32.TRUNC.NTZ R3, R2 ;  /* 0x0000000200037305 */ /* 0x000064000021f000 */
[----:B0-----:R-:W-:Y:S02]  /*0770*/  HFMA2 R2, -RZ, RZ, 0, 0 ;  /* 0x00000000ff027431 */ /* 0x001fe400000001ff */
[----:B-1----:R-:W-:-:S04]  /*0780*/  IMAD.MOV R9, RZ, RZ, -R3 ;  /* 0x000000ffff097224 */ /* 0x002fc800078e0a03 */
[----:B------:R-:W-:-:S04]  /*0790*/  IMAD R9, R9, UR17, RZ ;  /* 0x0000001109097c24 */ /* 0x000fc8000f8e02ff */
[----:B------:R-:W-:-:S04]  /*07a0*/  IMAD.HI.U32 R0, R3, R9, R2 ;  /* 0x0000000903007227 */ /* 0x000fc800078e0002 */
[----:B------:R-:W-:-:S04]  /*07b0*/  IMAD.WIDE.U32 R8, R10, UR16, R12 ;  /* 0x000000100a087c25 */ /* 0x000fc8000f8e000c */
[----:B------:R-:W-:Y:S01]  /*07c0*/  IMAD.HI.U32 R0, R0, R23, RZ ;  /* 0x0000001700007227 */ /* 0x000fe200078e00ff */
[----:B------:R-:W-:-:S03]  /*07d0*/  IADD3 R28, P0, PT, R8, UR10, RZ ;  /* 0x0000000a081c7c10 */ /* 0x000fc6000ff1e0ff */
[----:B------:R-:W-:Y:S01]  /*07e0*/  IMAD.MOV R0, RZ, RZ, -R0 ;  /* 0x000000ffff007224 */ /* 0x000fe200078e0a00 */
[----:B------:R-:W-:Y:S01]  /*07f0*/  IADD3.X R29, PT, PT, R9, UR11, R15, P0, !PT ;  /* 0x0000000b091d7c10 */ /* 0x000fe200087fe40f */
[----:B------:R-:W-:-:S04]  /*0800*/  IMAD.WIDE.U32 R2, R10, UR16, R6 ;  /* 0x000000100a027c25 */ /* 0x000fc8000f8e0006 */
[----:B------:R-:W-:Y:S01]  /*0810*/  IMAD R23, R0, UR17, R23 ;  /* 0x0000001100177c24 */ /* 0x000fe2000f8e0217 */
[----:B------:R-:W-:Y:S01]  /*0820*/  IADD3 R0, P3, PT, R6, 0x1, RZ ;  /* 0x0000000106007810 */ /* 0x000fe20007f7e0ff */
[----:B------:R-:W-:Y:S01]  /*0830*/  IMAD.WIDE.U32 R8, R17, UR16, R12 ;  /* 0x0000001011087c25 */ /* 0x000fe2000f8e000c */
[----:B------:R-:W-:Y:S01]  /*0840*/  IADD3 R24, P4, PT, R2, UR10, RZ ;  /* 0x0000000a02187c10 */ /* 0x000fe2000ff9e0ff */
[----:B------:R-:W2:Y:S01]  /*0850*/  LDG.E.U8 R20, desc[UR8][R28.64] ;  /* 0x000000081c147981 */ /* 0x000ea2000c1e1100 */
[----:B------:R-:W-:Y:S02]  /*0860*/  ISETP.GE.U32.AND P2, PT, R23, UR17, PT ;  /* 0x0000001117007c0c */ /* 0x000fe4000bf46070 */
[----:B------:R-:W-:Y:S02]  /*0870*/  ISETP.NE.U32.AND P0, PT, R0, UR16, PT ;  /* 0x0000001000007c0c */ /* 0x000fe4000bf05070 */
[----:B------:R-:W-:Y:S02]  /*0880*/  IADD3.X R2, PT, PT, RZ, RZ, RZ, P3, !PT ;  /* 0x000000ffff027210 */ /* 0x000fe40001ffe4ff */
[----:B------:R-:W-:-:S02]  /*0890*/  IADD3 R26, P3, PT, R8, UR10, RZ ;  /* 0x0000000a081a7c10 */ /* 0x000fc4000ff7e0ff */
[----:B------:R-:W-:Y:S02]  /*08a0*/  ISETP.NE.AND.EX P0, PT, R2, RZ, PT, P0 ;  /* 0x000000ff0200720c */ /* 0x000fe40003f05300 */
[----:B------:R-:W-:Y:S02]  /*08b0*/  IADD3.X R27, PT, PT, R9, UR11, R21, P3, !PT ;  /* 0x0000000b091b7c10 */ /* 0x000fe40009ffe415 */
[----:B------:R-:W-:Y:S01]  /*08c0*/  SEL R8, R0, RZ, P0 ;  /* 0x000000ff00087207 */ /* 0x000fe20000000000 */
[----:B------:R-:W-:Y:S01]  /*08d0*/  @P2 VIADD R23, R23, -UR17 ;  /* 0x8000001117172c36 */ /* 0x000fe20008000000 */
[----:B------:R-:W-:Y:S01]  /*08e0*/  SEL R9, R2, RZ, P0 ;  /* 0x000000ff02097207 */ /* 0x000fe20000000000 */
[----:B------:R-:W3:Y:S01]  /*08f0*/  LDG.E.U8 R22, desc[UR8][R26.64] ;  /* 0x000000081a167981 */ /* 0x000ee2000c1e1100 */
[----:B------:R-:W-:Y:S02]  /*0900*/  IADD3.X R25, PT, PT, R15, UR11, R3, P4, !PT ;  /* 0x0000000b0f197c10 */ /* 0x000fe4000a7fe403 */
[----:B------:R-:W-:-:S02]  /*0910*/  ISETP.GE.U32.AND P0, PT, R23, UR17, PT ;  /* 0x0000001117007c0c */ /* 0x000fc4000bf06070 */
[----:B------:R-:W-:Y:S01]  /*0920*/  ISETP.NE.U32.AND P4, PT, RZ, UR17, PT ;  /* 0x00000011ff007c0c */ /* 0x000fe2000bf85070 */
[----:B------:R-:W-:Y:S01]  /*0930*/  IMAD.WIDE.U32 R10, R10, UR16, R8 ;  /* 0x000000100a0a7c25 */ /* 0x000fe2000f8e0008 */
[----:B------:R-:W2:Y:S03]  /*0940*/  LDG.E.U8 R25, desc[UR8][R24.64] ;  /* 0x0000000818197981 */ /* 0x000ea6000c1e1100 */
[----:B------:R-:W-:Y:S01]  /*0950*/  IMAD.WIDE.U32 R2, R17, UR16, R6 ;  /* 0x0000001011027c25 */ /* 0x000fe2000f8e0006 */
[----:B------:R-:W-:-:S03]  /*0960*/  IADD3 R10, P2, PT, R10, UR10, RZ ;  /* 0x0000000a0a0a7c10 */ /* 0x000fc6000ff5e0ff */
[----:B------:R-:W-:Y:S02]  /*0970*/  IMAD.IADD R0, R21, 0x1, R3 ;  /* 0x0000000115007824 */ /* 0x000fe400078e0203 */
[----:B------:R-:W-:Y:S01]  /*0980*/  @P0 IADD3 R23, PT, PT, R23, -UR17, RZ ;  /* 0x8000001117170c10 */ /* 0x000fe2000fffe0ff */
[----:B------:R-:W-:Y:S01]  /*0990*/  IMAD.WIDE.U32 R16, R17, UR16, R8 ;  /* 0x0000001011107c25 */ /* 0x000fe2000f8e0008 */
[----:B------:R-:W-:Y:S02]  /*09a0*/  @!P4 LOP3.LUT R23, RZ, UR17, RZ, 0x33, !PT ;  /* 0x00000011ff17cc12 */ /* 0x000fe4000f8e33ff */
[----:B------:R-:W-:Y:S02]  /*09b0*/  IADD3 R14, P3, PT, R2, UR10, RZ ;  /* 0x0000000a020e7c10 */ /* 0x000fe4000ff7e0ff */
[----:B------:R-:W-:Y:S01]  /*09c0*/  IADD3.X R11, PT, PT, R15, UR11, R11, P2, !PT ;  /* 0x0000000b0f0b7c10 */ /* 0x000fe200097fe40b */
[----:B------:R-:W-:Y:S01]  /*09d0*/  IMAD.WIDE.U32 R12, R23, UR16, R12 ;  /* 0x00000010170c7c25 */ /* 0x000fe2000f8e000c */
[----:B------:R-:W-:-:S02]  /*09e0*/  IADD3.X R15, PT, PT, R0, UR11, RZ, P3, !PT ;  /* 0x0000000b000f7c10 */ /* 0x000fc40009ffe4ff */
[----:B------:R-:W-:Y:S01]  /*09f0*/  IADD3 R16, P0, PT, R16, UR10, RZ ;  /* 0x0000000a10107c10 */ /* 0x000fe2000ff1e0ff */
[----:B------:R-:W-:Y:S01]  /*0a00*/  IMAD.WIDE.U32 R6, R23, UR16, R6 ;  /* 0x0000001017067c25 */ /* 0x000fe2000f8e0006 */
[----:B------:R-:W2:Y:S02]  /*0a10*/  LDG.E.U8 R10, desc[UR8][R10.64] ;  /* 0x000000080a0a7981 */ /* 0x000ea4000c1e1100 */
[----:B------:R-:W-:Y:S01]  /*0a20*/  IADD3.X R17, PT, PT, R21, UR11, R17, P0, !PT ;  /* 0x0000000b15117c10 */ /* 0x000fe200087fe411 */
[----:B------:R-:W-:Y:S01]  /*0a30*/  IMAD.WIDE.U32 R8, R23, UR16, R8 ;  /* 0x0000001017087c25 */ /* 0x000fe2000f8e0008 */
[----:B------:R-:W4:Y:S01]  /*0a40*/  LDG.E.U8 R14, desc[UR8][R14.64] ;  /* 0x000000080e0e7981 */ /* 0x000f22000c1e1100 */
[----:B------:R-:W-:Y:S02]  /*0a50*/  IADD3 R12, P0, PT, R12, UR10, RZ ;  /* 0x0000000a0c0c7c10 */ /* 0x000fe4000ff1e0ff */
[----:B------:R-:W-:Y:S01]  /*0a60*/  IADD3 R6, P2, PT, R6, UR10, RZ ;  /* 0x0000000a06067c10 */ /* 0x000fe2000ff5e0ff */
[----:B------:R-:W3:Y:S01]  /*0a70*/  LDG.E.U8 R16, desc[UR8][R16.64] ;  /* 0x0000000810107981 */ /* 0x000ee2000c1e1100 */
[----:B------:R-:W-:-:S02]  /*0a80*/  IADD3.X R13, PT, PT, R13, UR11, R21, P0, !PT ;  /* 0x0000000b0d0d7c10 */ /* 0x000fc400087fe415 */
[----:B------:R-:W-:Y:S02]  /*0a90*/  IADD3 R8, P0, PT, R8, UR10, RZ ;  /* 0x0000000a08087c10 */ /* 0x000fe4000ff1e0ff */
[C---:B------:R-:W-:Y:S02]  /*0aa0*/  IADD3.X R7, PT, PT, R21.reuse, UR11, R7, P2, !PT ;  /* 0x0000000b15077c10 */ /* 0x040fe400097fe407 */
[----:B------:R-:W-:Y:S01]  /*0ab0*/  IADD3.X R9, PT, PT, R21, UR11, R9, P0, !PT ;  /* 0x0000000b15097c10 */ /* 0x000fe200087fe409 */
[----:B------:R-:W5:Y:S04]  /*0ac0*/  LDG.E.U8 R13, desc[UR8][R12.64] ;  /* 0x000000080c0d7981 */ /* 0x000f68000c1e1100 */
[----:B------:R-:W5:Y:S04]  /*0ad0*/  LDG.E.U8 R6, desc[UR8][R6.64] ;  /* 0x0000000806067981 */ /* 0x000f68000c1e1100 */
[----:B------:R-:W5:Y:S01]  /*0ae0*/  LDG.E.U8 R9, desc[UR8][R8.64] ;  /* 0x0000000808097981 */ /* 0x000f62000c1e1100 */
[----:B------:R-:W-:Y:S01]  /*0af0*/  BSSY.RECONVERGENT B1, `(.L_x_7) ;  /* 0x000001c000017945 */ /* 0x000fe20003800200 */
[----:B--2---:R-:W-:-:S02]  /*0b00*/  IADD3 R25, PT, PT, R10, R25, R20 ;  /* 0x000000190a197210 */ /* 0x004fc40007ffe014 */
[----:B----4-:R-:W-:Y:S02]  /*0b10*/  ISETP.NE.AND P0, PT, R14, RZ, PT ;  /* 0x000000ff0e00720c */ /* 0x010fe40003f05270 */
[----:B---3--:R-:W-:-:S04]  /*0b20*/  IADD3 R22, PT, PT, R16, R25, R22 ;  /* 0x0000001910167210 */ /* 0x008fc80007ffe016 */
[----:B-----5:R-:W-:-:S05]  /*0b30*/  IADD3 R22, PT, PT, R6, R22, R13 ;  /* 0x0000001606167210 */ /* 0x020fca0007ffe00d */
[----:B------:R-:W-:Y:S02]  /*0b40*/  IMAD.IADD R22, R22, 0x1, R9 ;  /* 0x0000000116167824 */ /* 0x000fe400078e0209 */
[----:B------:R-:W-:Y:S05]  /*0b50*/  @!P0 BRA `(.L_x_8) ;  /* 0x0000000000388947 */ /* 0x000fea0003800000 */
[C---:B------:R-:W-:Y:S01]  /*0b60*/  LOP3.LUT R3, R22.reuse, 0xfffffffe, RZ, 0xc0, !PT ;  /* 0xfffffffe16037812 */ /* 0x040fe200078ec0ff */
[----:B------:R-:W-:Y:S01]  /*0b70*/  IMAD.MOV.U32 R6, RZ, RZ, 0x1 ;  /* 0x00000001ff067424 */ /* 0x000fe200078e00ff */
[----:B------:R-:W-:Y:S02]  /*0b80*/  ISETP.GT.U32.AND P0, PT, R22, 0x1, PT ;  /* 0x000000011600780c */ /* 0x000fe40003f04070 */
[----:B------:R-:W-:Y:S02]  /*0b90*/  ISETP.NE.AND P2, PT, R3, 0x2, PT ;  /* 0x000000020300780c */ /* 0x000fe40003f45270 */
[----:B------:R-:W-:-:S04]  /*0ba0*/  IADD3 R2, P3, PT, R2, UR12, RZ ;  /* 0x0000000c02027c10 */ /* 0x000fc8000ff7e0ff */
[----:B------:R-:W-:-:S05]  /*0bb0*/  IADD3.X R3, PT, PT, R0, UR13, RZ, P3, !PT ;  /* 0x0000000d00037c10 */ /* 0x000fca0009ffe4ff */
[----:B------:R1:W-:Y:S02]  /*0bc0*/  @!P0 STG.E.U8 desc[UR8][R2.64], RZ ;  /* 0x000000ff02008986 */ /* 0x0003e4000c101108 */
[----:B------:R-:W-:-:S05]  /*0bd0*/  @!P2 PRMT R0, R6, 0x7610, R0 ;  /* 0x000076100600a816 */ /* 0x000fca0000000000 */
[----:B------:R1:W-:Y:S01]  /*0be0*/  @!P2 STG.E.U8 desc[UR8][R2.64], R0 ;  /* 0x000000000200a986 */ /* 0x0003e2000c101108 */
[----:B------:R-:W-:Y:S05]  /*0bf0*/  @!P2 BRA `(.L_x_9) ;  /* 0x00000000002ca947 */ /* 0x000fea0003800000 */
[----:B------:R-:W-:-:S13]  /*0c00*/  ISETP.GE.U32.AND P0, PT, R22, 0x4, PT ;  /* 0x000000041600780c */ /* 0x000fda0003f06070 */
[----:B------:R-:W-:Y:S05]  /*0c10*/  @!P0 BRA `(.L_x_9) ;  /* 0x0000000000248947 */ /* 0x000fea0003800000 */
[----:B------:R2:W-:Y:S01]  /*0c20*/  STG.E.U8 desc[UR8][R2.64], RZ ;  /* 0x000000ff02007986 */ /* 0x0005e2000c101108 */
[----:B------:R-:W-:Y:S05]  /*0c30*/  BRA `(.L_x_9) ;  /* 0x00000000001c7947 */ /* 0x000fea0003800000 */
.L_x_8:
[----:B------:R-:W-:Y:S01]  /*0c40*/  ISETP.NE.AND P0, PT, R22, 0x3, PT ;  /* 0x000000031600780c */ /* 0x000fe20003f05270 */
[----:B------:R-:W-:Y:S01]  /*0c50*/  IMAD.MOV.U32 R6, RZ, RZ, 0x1 ;  /* 0x00000001ff067424 */ /* 0x000fe200078e00ff */
[----:B------:R-:W-:-:S04]  /*0c60*/  IADD3 R2, P2, PT, R2, UR12, RZ ;  /* 0x0000000c02027c10 */ /* 0x000fc8000ff5e0ff */
[----:B------:R-:W-:-:S07]  /*0c70*/  IADD3.X R3, PT, PT, R0, UR13, RZ, P2, !PT ;  /* 0x0000000d00037c10 */ /* 0x000fce00097fe4ff */
[----:B------:R-:W-:-:S05]  /*0c80*/  @!P0 PRMT R0, R6, 0x7610, R0 ;  /* 0x0000761006008816 */ /* 0x000fca0000000000 */
[----:B------:R0:W-:Y:S04]  /*0c90*/  @!P0 STG.E.U8 desc[UR8][R2.64], R0 ;  /* 0x0000000002008986 */ /* 0x0001e8000c101108 */
[----:B------:R0:W-:Y:S02]  /*0ca0*/  @P0 STG.E.U8 desc[UR8][R2.64], RZ ;  /* 0x000000ff02000986 */ /* 0x0001e4000c101108 */
.L_x_9:
[----:B------:R-:W-:Y:S05]  /*0cb0*/  BSYNC.RECONVERGENT B1 ;  /* 0x0000000000017941 */ /* 0x000fea0003800200 */
.L_x_7:
[----:B------:R-:W-:Y:S05]  /*0cc0*/  @!P1 BRA `(.L_x_10) ;  /* 0xfffffff4001c9947 */ /* 0x000fea000383ffff */
[----:B------:R-:W-:Y:S05]  /*0cd0*/  BSYNC.RECONVERGENT B0 ;  /* 0x0000000000007941 */ /* 0x000fea0003800200 */
.L_x_0:
[----:B------:R-:W-:Y:S05]  /*0ce0*/  EXIT ;  /* 0x000000000000794d */ /* 0x000fea0003800000 */
        .weak           $__internal_0_$__cuda_sm20_rem_u64
        .type           $__internal_0_$__cuda_sm20_rem_u64,@function
        .size           $__internal_0_$__cuda_sm20_rem_u64,(.L_x_12 - $__internal_0_$__cuda_sm20_rem_u64)
$__internal_0_$__cuda_sm20_rem_u64:
[----:B------:R-:W-:Y:S01]  /*0cf0*/  MOV R20, R0 ;  /* 0x0000000000147202 */ /* 0x000fe20000000f00 */
[----:B------:R-:W-:-:S04]  /*0d00*/  IMAD.MOV.U32 R21, RZ, RZ, R7 ;  /* 0x000000ffff157224 */ /* 0x000fc800078e0007 */
[----:B------:R-:W0:Y:S08]  /*0d10*/  I2F.U64.RP R13, R20 ;  /* 0x00000014000d7312 */ /* 0x000e300000309000 */
[----:B0-----:R-:W0:Y:S02]  /*0d20*/  MUFU.RCP R13, R13 ;  /* 0x0000000d000d7308 */ /* 0x001e240000001000 */
[----:B0-----:R-:W-:-:S06]  /*0d30*/  VIADD R2, R13, 0x1ffffffe ;  /* 0x1ffffffe0d027836 */ /* 0x001fcc0000000000 */
[----:B------:R-:W0:Y:S02]  /*0d40*/  F2I.U64.TRUNC R2, R2 ;  /* 0x0000000200027311 */ /* 0x000e24000020d800 */
[----:B0-----:R-:W-:-:S04]  /*0d50*/  IMAD.WIDE.U32 R14, R2, R0, RZ ;  /* 0x00000000020e7225 */ /* 0x001fc800078e00ff */
[----:B------:R-:W-:Y:S01]  /*0d60*/  IMAD R15, R2, R7, R15 ;  /* 0x00000007020f7224 */ /* 0x000fe200078e020f */
[----:B------:R-:W-:-:S03]  /*0d70*/  IADD3 R23, P0, PT, RZ, -R14, RZ ;  /* 0x8000000eff177210 */ /* 0x000fc60007f1e0ff */
[----:B------:R-:W-:Y:S02]  /*0d80*/  IMAD R15, R3, R0, R15 ;  /* 0x00000000030f7224 */ /* 0x000fe400078e020f */
[----:B------:R-:W-:-:S04]  /*0d90*/  IMAD.HI.U32 R14, R2, R23, RZ ;  /* 0x00000017020e7227 */ /* 0x000fc800078e00ff */
[----:B------:R-:W-:Y:S01]  /*0da0*/  IMAD.X R25, RZ, RZ, ~R15, P0 ;  /* 0x000000ffff197224 */ /* 0x000fe200000e0e0f */
[----:B------:R-:W-:-:S03]  /*0db0*/  MOV R15, R2 ;  /* 0x00000002000f7202 */ /* 0x000fc60000000f00 */
[-C--:B------:R-:W-:Y:S02]  /*0dc0*/  IMAD R21, R3, R25.reuse, RZ ;  /* 0x0000001903157224 */ /* 0x080fe400078e02ff */
[----:B------:R-:W-:-:S04]  /*0dd0*/  IMAD.WIDE.U32 R14, P0, R2, R25, R14 ;  /* 0x00000019020e7225 */ /* 0x000fc8000780000e */
[----:B------:R-:W-:-:S04]  /*0de0*/  IMAD.HI.U32 R13, R3, R25, RZ ;  /* 0x00000019030d7227 */ /* 0x000fc800078e00ff */
[----:B------:R-:W-:-:S04]  /*0df0*/  IMAD.HI.U32 R14, P2, R3, R23, R14 ;  /* 0x00000017030e7227 */ /* 0x000fc8000784000e */
[----:B------:R-:W-:Y:S01]  /*0e00*/  IMAD.X R13, R13, 0x1, R3, P0 ;  /* 0x000000010d0d7824 */ /* 0x000fe200000e0603 */
[----:B------:R-:W-:-:S04]  /*0e10*/  IADD3 R15, P3, PT, R21, R14, RZ ;  /* 0x0000000e150f7210 */ /* 0x000fc80007f7e0ff */
[----:B------:R-:W-:Y:S01]  /*0e20*/  IADD3.X R13, PT, PT, RZ, RZ, R13, P3, P2 ;  /* 0x000000ffff0d7210 */ /* 0x000fe20001fe440d */
[----:B------:R-:W-:-:S04]  /*0e30*/  IMAD.WIDE.U32 R2, R15, R0, RZ ;  /* 0x000000000f027225 */ /* 0x000fc800078e00ff */
[----:B------:R-:W-:Y:S01]  /*0e40*/  IMAD R3, R15, R7, R3 ;  /* 0x000000070f037224 */ /* 0x000fe200078e0203 */
[----:B------:R-:W-:-:S03]  /*0e50*/  IADD3 R21, P0, PT, RZ, -R2, RZ ;  /* 0x80000002ff157210 */ /* 0x000fc60007f1e0ff */
[----:B------:R-:W-:Y:S02]  /*0e60*/  IMAD R3, R13, R0, R3 ;  /* 0x000000000d037224 */ /* 0x000fe400078e0203 */
[----:B------:R-:W-:-:S04]  /*0e70*/  IMAD.HI.U32 R14, R15, R21, RZ ;  /* 0x000000150f0e7227 */ /* 0x000fc800078e00ff */
[----:B------:R-:W-:Y:S02]  /*0e80*/  IMAD.X R2, RZ, RZ, ~R3, P0 ;  /* 0x000000ffff027224 */ /* 0x000fe400000e0e03 */
[----:B------:R-:W-:Y:S02]  /*0e90*/  HFMA2 R3, -RZ, RZ, 0, 0 ;  /* 0x00000000ff037431 */ /* 0x000fe400000001ff */
[----:B------:R-:W-:-:S04]  /*0ea0*/  IMAD.WIDE.U32 R14, P0, R15, R2, R14 ;  /* 0x000000020f0e7225 */ /* 0x000fc8000780000e */
[C---:B------:R-:W-:Y:S02]  /*0eb0*/  IMAD R16, R13.reuse, R2, RZ ;  /* 0x000000020d107224 */ /* 0x040fe400078e02ff */
[----:B------:R-:W-:-:S04]  /*0ec0*/  IMAD.HI.U32 R15, P2, R13, R21, R14 ;  /* 0x000000150d0f7227 */ /* 0x000fc8000784000e */
[----:B------:R-:W-:Y:S01]  /*0ed0*/  IMAD.HI.U32 R2, R13, R2, RZ ;  /* 0x000000020d027227 */ /* 0x000fe200078e00ff */
[----:B------:R-:W-:-:S03]  /*0ee0*/  IADD3 R15, P3, PT, R16, R15, RZ ;  /* 0x0000000f100f7210 */ /* 0x000fc60007f7e0ff */
[----:B------:R-:W-:Y:S02]  /*0ef0*/  IMAD.X R13, R2, 0x1, R13, P0 ;  /* 0x00000001020d7824 */ /* 0x000fe400000e060d */
[----:B------:R-:W-:-:S03]  /*0f00*/  IMAD.HI.U32 R2, R15, R9, RZ ;  /* 0x000000090f027227 */ /* 0x000fc600078e00ff */
[----:B------:R-:W-:Y:S01]  /*0f10*/  IADD3.X R13, PT, PT, RZ, RZ, R13, P3, P2 ;  /* 0x000000ffff0d7210 */ /* 0x000fe20001fe440d */
[----:B------:R-:W-:-:S04]  /*0f20*/  IMAD.WIDE.U32 R2, R15, R12, R2 ;  /* 0x0000000c0f027225 */ /* 0x000fc800078e0002 */
[C---:B------:R-:W-:Y:S02]  /*0f30*/  IMAD R15, R13.reuse, R12, RZ ;  /* 0x0000000c0d0f7224 */ /* 0x040fe400078e02ff */
[----:B------:R-:W-:-:S04]  /*0f40*/  IMAD.HI.U32 R2, P0, R13, R9, R2 ;  /* 0x000000090d027227 */ /* 0x000fc80007800002 */
[----:B------:R-:W-:Y:S01]  /*0f50*/  IMAD.HI.U32 R13, R13, R12, RZ ;  /* 0x0000000c0d0d7227 */ /* 0x000fe200078e00ff */
[----:B------:R-:W-:-:S03]  /*0f60*/  IADD3 R15, P2, PT, R15, R2, RZ ;  /* 0x000000020f0f7210 */ /* 0x000fc60007f5e0ff */
[----:B------:R-:W-:Y:S02]  /*0f70*/  IMAD.X R13, RZ, RZ, R13, P0 ;  /* 0x000000ffff0d7224 */ /* 0x000fe400000e060d */
[----:B------:R-:W-:-:S04]  /*0f80*/  IMAD.WIDE.U32 R2, R15, R0, RZ ;  /* 0x000000000f027225 */ /* 0x000fc800078e00ff */
[----:B------:R-:W-:Y:S01]  /*0f90*/  IMAD.X R13, RZ, RZ, R13, P2 ;  /* 0x000000ffff0d7224 */ /* 0x000fe200010e060d */
[----:B------:R-:W-:Y:S01]  /*0fa0*/  IADD3 R9, P2, PT, -R2, R9, RZ ;  /* 0x0000000902097210 */ /* 0x000fe20007f5e1ff */
[----:B------:R-:W-:-:S03]  /*0fb0*/  IMAD R15, R15, R7, R3 ;  /* 0x000000070f0f7224 */ /* 0x000fc600078e0203 */
[-C--:B------:R-:W-:Y:S01]  /*0fc0*/  ISETP.GE.U32.AND P0, PT, R9, R0.reuse, PT ;  /* 0x000000000900720c */ /* 0x080fe20003f06070 */
[----:B------:R-:W-:-:S04]  /*0fd0*/  IMAD R13, R13, R0, R15 ;  /* 0x000000000d0d7224 */ /* 0x000fc800078e020f */
[----:B------:R-:W-:Y:S01]  /*0fe0*/  IMAD.X R12, R12, 0x1, ~R13, P2 ;  /* 0x000000010c0c7824 */ /* 0x000fe200010e0e0d */
[----:B------:R-:W-:-:S04]  /*0ff0*/  IADD3 R3, P2, PT, -R0, R9, RZ ;  /* 0x0000000900037210 */ /* 0x000fc80007f5e1ff */
[----:B------:R-:W-:Y:S02]  /*1000*/  ISETP.GE.U32.AND.EX P0, PT, R12, R7, PT, P0 ;  /* 0x000000070c00720c */ /* 0x000fe40003f06100 */
[-C--:B------:R-:W-:Y:S02]  /*1010*/  IADD3.X R2, PT, PT, ~R7, R12.reuse, RZ, P2, !PT ;  /* 0x0000000c07027210 */ /* 0x080fe400017fe5ff */
[----:B------:R-:W-:Y:S01]  /*1020*/  SEL R3, R3, R9, P0 ;  /* 0x0000000903037207 */ /* 0x000fe20000000000 */
[----:B------:R-:W-:Y:S01]  /*1030*/  IMAD.MOV.U32 R9, RZ, RZ, 0x0 ;  /* 0x00000000ff097424 */ /* 0x000fe200078e00ff */
[----:B------:R-:W-:Y:S02]  /*1040*/  SEL R2, R2, R12, P0 ;  /* 0x0000000c02027207 */ /* 0x000fe40000000000 */
[----:B------:R-:W-:Y:S02]  /*1050*/  IADD3 R12, P3, PT, -R0, R3, RZ ;  /* 0x00000003000c7210 */ /* 0x000fe40007f7e1ff */
[----:B------:R-:W-:-:S02]  /*1060*/  ISETP.GE.U32.AND P0, PT, R3, R0, PT ;  /* 0x000000000300720c */ /* 0x000fc40003f06070 */
[----:B------:R-:W-:Y:S01]  /*1070*/  ISETP.NE.U32.AND P2, PT, R0, RZ, PT ;  /* 0x000000ff0000720c */ /* 0x000fe20003f45070 */
[C---:B------:R-:W-:Y:S01]  /*1080*/  IMAD.X R13, R2.reuse, 0x1, ~R7, P3 ;  /* 0x00000001020d7824 */ /* 0x040fe200018e0e07 */
[----:B------:R-:W-:Y:S02]  /*1090*/  ISETP.GE.U32.AND.EX P0, PT, R2, R7, PT, P0 ;  /* 0x000000070200720c */ /* 0x000fe40003f06100 */
[----:B------:R-:W-:Y:S02]  /*10a0*/  ISETP.NE.AND.EX P2, PT, R7, RZ, PT, P2 ;  /* 0x000000ff0700720c */ /* 0x000fe40003f45320 */
[----:B------:R-:W-:Y:S02]  /*10b0*/  SEL R12, R12, R3, P0 ;  /* 0x000000030c0c7207 */ /* 0x000fe40000000000 */
[----:B------:R-:W-:Y:S02]  /*10c0*/  SEL R13, R13, R2, P0 ;  /* 0x000000020d0d7207 */ /* 0x000fe40000000000 */
[----:B------:R-:W-:-:S02]  /*10d0*/  SEL R12, R12, 0xffffffff, P2 ;  /* 0xffffffff0c0c7807 */ /* 0x000fc40001000000 */
[----:B------:R-:W-:Y:S01]  /*10e0*/  SEL R13, R13, 0xffffffff, P2 ;  /* 0xffffffff0d0d7807 */ /* 0x000fe20001000000 */
[----:B------:R-:W-:Y:S06]  /*10f0*/  RET.REL.NODEC R8 `(_Z10gol_kernelPhS_jj) ;  /* 0xffffffec08c07950 */ /* 0x000fec0003c3ffff */
.L_x_11:
[----:B------:R-:W-:-:S00]  /*1100*/  BRA `(.L_x_11) ;  /* 0xfffffffc00fc7947 */ /* 0x000fc0000383ffff */
[----:B------:R-:W-:-:S00]  /*1110*/  NOP ;  /* 0x0000000000007918 */ /* 0x000fc00000000000 */
        /* <DEDUP_REMOVED lines=14> */
.L_x_12:


//--------------------- .nv.shared.reserved.0     --------------------------
	.section	.nv.shared.reserved.0,"aw",@nobits
	.weak		__nv_reservedSMEM_offset_0_alias
	.size		__nv_reservedSMEM_offset_0_alias, 0, 64
	.other		__nv_reservedSMEM_offset_0_alias,@"STO_CUDA_RESERVED_SHARED STV_DEFAULT"
__nv_reservedSMEM_offset_0_alias:
	.zero		0
	.zero		64


//--------------------- .nv.constant0._Z10gol_kernelPhS_jj --------------------------
	.section	.nv.constant0._Z10gol_kernelPhS_jj,"a",@progbits
	.sectionflags	@""
	.align	4
.nv.constant0._Z10gol_kernelPhS_jj:
	.zero		920


//--------------------- SYMBOLS --------------------------

	.type		.nv.reservedSmem.offset0,@object
	.size		.nv.reservedSmem.offset0,0x4
